	.headerflags	@"EF_CUDA_TEXMODE_UNIFIED EF_CUDA_64BIT_ADDRESS EF_CUDA_ACCELERATORS EF_CUDA_SM90 EF_CUDA_VIRTUAL_SM(EF_CUDA_SM90)"
	.elftype	@"ET_EXEC"


//--------------------- .nv.info                  --------------------------
	.section	.nv.info,"",@"SHT_CUDA_INFO"
	.align	4


	//----- nvinfo : EIATTR_REGCOUNT
	.align		4
        /*0000*/ 	.byte	0x04, 0x2f
        /*0002*/ 	.short	(.L_3 - .L_2)
	.align		4
.L_2:
        /*0004*/ 	.word	index@(triton_poi_fused__native_batch_norm_legit_no_training_cat_relu_1)
        /*0008*/ 	.word	0x00000017


	//----- nvinfo : EIATTR_MIN_STACK_SIZE
	.align		4
.L_3:
        /*000c*/ 	.byte	0x04, 0x12
        /*000e*/ 	.short	(.L_5 - .L_4)
	.align		4
.L_4:
        /*0010*/ 	.word	index@(triton_poi_fused__native_batch_norm_legit_no_training_cat_relu_1)
        /*0014*/ 	.word	0x00000000


	//----- nvinfo : EIATTR_FRAME_SIZE
	.align		4
.L_5:
        /*0018*/ 	.byte	0x04, 0x11
        /*001a*/ 	.short	(.L_7 - .L_6)
	.align		4
.L_6:
        /*001c*/ 	.word	index@(triton_poi_fused__native_batch_norm_legit_no_training_cat_relu_1)
        /*0020*/ 	.word	0x00000000


	//----- nvinfo : EIATTR_MIN_STACK_SIZE
	.align		4
.L_7:
        /*0024*/ 	.byte	0x04, 0x12
        /*0026*/ 	.short	(.L_9 - .L_8)
	.align		4
.L_8:
        /*0028*/ 	.word	index@(triton_poi_fused__native_batch_norm_legit_no_training_cat_relu_1)
        /*002c*/ 	.word	0x00000000
.L_9:


//--------------------- .nv.info.triton_poi_fused__native_batch_norm_legit_no_training_cat_relu_1 --------------------------
	.section	.nv.info.triton_poi_fused__native_batch_norm_legit_no_training_cat_relu_1,"",@"SHT_CUDA_INFO"
	.sectionflags	@""
	.align	4


	//----- nvinfo : EIATTR_CUDA_API_VERSION
	.align		4
        /*0000*/ 	.byte	0x04, 0x37
        /*0002*/ 	.short	(.L_11 - .L_10)
.L_10:
        /*0004*/ 	.word	0x0000007c


	//----- nvinfo : EIATTR_KPARAM_INFO
	.align		4
.L_11:
        /*0008*/ 	.byte	0x04, 0x17
        /*000a*/ 	.short	(.L_13 - .L_12)
.L_12:
        /*000c*/ 	.word	0x00000000
        /*0010*/ 	.short	0x0008
        /*0012*/ 	.short	0x0040
        /*0014*/ 	.byte	0x00, 0xf0, 0x11, 0x00


	//----- nvinfo : EIATTR_KPARAM_INFO
	.align		4
.L_13:
        /*0018*/ 	.byte	0x04, 0x17
        /*001a*/ 	.short	(.L_15 - .L_14)
.L_14:
        /*001c*/ 	.word	0x00000000
        /*0020*/ 	.short	0x0007
        /*0022*/ 	.short	0x0038
        /*0024*/ 	.byte	0x00, 0xf4, 0x21, 0x00


	//----- nvinfo : EIATTR_KPARAM_INFO
	.align		4
.L_15:
        /*0028*/ 	.byte	0x04, 0x17
        /*002a*/ 	.short	(.L_17 - .L_16)
.L_16:
        /*002c*/ 	.word	0x00000000
        /*0030*/ 	.short	0x0006
        /*0032*/ 	.short	0x0030
        /*0034*/ 	.byte	0x00, 0xf4, 0x21, 0x00


	//----- nvinfo : EIATTR_KPARAM_INFO
	.align		4
.L_17:
        /*0038*/ 	.byte	0x04, 0x17
        /*003a*/ 	.short	(.L_19 - .L_18)
.L_18:
        /*003c*/ 	.word	0x00000000
        /*0040*/ 	.short	0x0005
        /*0042*/ 	.short	0x0028
        /*0044*/ 	.byte	0x00, 0xf4, 0x21, 0x00


	//----- nvinfo : EIATTR_KPARAM_INFO
	.align		4
.L_19:
        /*0048*/ 	.byte	0x04, 0x17
        /*004a*/ 	.short	(.L_21 - .L_20)
.L_20:
        /*004c*/ 	.word	0x00000000
        /*0050*/ 	.short	0x0004
        /*0052*/ 	.short	0x0020
        /*0054*/ 	.byte	0x00, 0xf4, 0x21, 0x00


	//----- nvinfo : EIATTR_KPARAM_INFO
	.align		4
.L_21:
        /*0058*/ 	.byte	0x04, 0x17
        /*005a*/ 	.short	(.L_23 - .L_22)
.L_22:
        /*005c*/ 	.word	0x00000000
        /*0060*/ 	.short	0x0003
        /*0062*/ 	.short	0x0018
        /*0064*/ 	.byte	0x00, 0xf4, 0x21, 0x00


	//----- nvinfo : EIATTR_KPARAM_INFO
	.align		4
.L_23:
        /*0068*/ 	.byte	0x04, 0x17
        /*006a*/ 	.short	(.L_25 - .L_24)
.L_24:
        /*006c*/ 	.word	0x00000000
        /*0070*/ 	.short	0x0002
        /*0072*/ 	.short	0x0010
        /*0074*/ 	.byte	0x00, 0xf4, 0x21, 0x00


	//----- nvinfo : EIATTR_KPARAM_INFO
	.align		4
.L_25:
        /*0078*/ 	.byte	0x04, 0x17
        /*007a*/ 	.short	(.L_27 - .L_26)
.L_26:
        /*007c*/ 	.word	0x00000000
        /*0080*/ 	.short	0x0001
        /*0082*/ 	.short	0x0008
        /*0084*/ 	.byte	0x00, 0xf4, 0x21, 0x00


	//----- nvinfo : EIATTR_KPARAM_INFO
	.align		4
.L_27:
        /*0088*/ 	.byte	0x04, 0x17
        /*008a*/ 	.short	(.L_29 - .L_28)
.L_28:
        /*008c*/ 	.word	0x00000000
        /*0090*/ 	.short	0x0000
        /*0092*/ 	.short	0x0000
        /*0094*/ 	.byte	0x00, 0xf4, 0x21, 0x00


	//----- nvinfo : EIATTR_SPARSE_MMA_MASK
	.align		4
.L_29:
        /*0098*/ 	.byte	0x03, 0x50
        /*009a*/ 	.short	0x0000


	//----- nvinfo : EIATTR_MAXREG_COUNT
	.align		4
        /*009c*/ 	.byte	0x03, 0x1b
        /*009e*/ 	.short	0x00ff


	//----- nvinfo : EIATTR_EXIT_INSTR_OFFSETS
	.align		4
        /*00a0*/ 	.byte	0x04, 0x1c
        /*00a2*/ 	.short	(.L_31 - .L_30)


	//   ....[0]....
.L_30:
        /*00a4*/ 	.word	0x00000500


	//   ....[1]....
        /*00a8*/ 	.word	0x00000520


	//----- nvinfo : EIATTR_REQNTID
	.align		4
.L_31:
        /*00ac*/ 	.byte	0x04, 0x10
        /*00ae*/ 	.short	(.L_33 - .L_32)
.L_32:
        /*00b0*/ 	.word	0x00000080
        /*00b4*/ 	.word	0x00000001
        /*00b8*/ 	.word	0x00000001


	//----- nvinfo : EIATTR_CBANK_PARAM_SIZE
	.align		4
.L_33:
        /*00bc*/ 	.byte	0x03, 0x19
        /*00be*/ 	.short	0x0044


	//----- nvinfo : EIATTR_PARAM_CBANK
	.align		4
        /*00c0*/ 	.byte	0x04, 0x0a
        /*00c2*/ 	.short	(.L_35 - .L_34)
	.align		4
.L_34:
        /*00c4*/ 	.word	index@(.nv.constant0.triton_poi_fused__native_batch_norm_legit_no_training_cat_relu_1)
        /*00c8*/ 	.short	0x0210
        /*00ca*/ 	.short	0x0044


	//----- nvinfo : EIATTR_SW_WAR
	.align		4
.L_35:
        /*00cc*/ 	.byte	0x04, 0x36
        /*00ce*/ 	.short	(.L_37 - .L_36)
.L_36:
        /*00d0*/ 	.word	0x00000008
.L_37:


//--------------------- .nv.callgraph             --------------------------
	.section	.nv.callgraph,"",@"SHT_CUDA_CALLGRAPH"
	.align	4
	.sectionentsize	8
	.align		4
        /*0000*/ 	.word	0x00000000
	.align		4
        /*0004*/ 	.word	0xffffffff
	.align		4
        /*0008*/ 	.word	0x00000000
	.align		4
        /*000c*/ 	.word	0xfffffffe
	.align		4
        /*0010*/ 	.word	0x00000000
	.align		4
        /*0014*/ 	.word	0xfffffffd
	.align		4
        /*0018*/ 	.word	0x00000000
	.align		4
        /*001c*/ 	.word	0xfffffffc


//--------------------- .nv.constant4             --------------------------
	.section	.nv.constant4,"a",@progbits
	.align	8
	.align		8
.nv.constant4:
        /*0000*/ 	.dword	_$_str
	.align		8
        /*0008*/ 	.dword	_$_str_$_2


//--------------------- .text.triton_poi_fused__native_batch_norm_legit_no_training_cat_relu_1 --------------------------
	.section	.text.triton_poi_fused__native_batch_norm_legit_no_training_cat_relu_1,"ax",@progbits
	.align	128
        .global         triton_poi_fused__native_batch_norm_legit_no_training_cat_relu_1
        .type           triton_poi_fused__native_batch_norm_legit_no_training_cat_relu_1,@function
        .size           triton_poi_fused__native_batch_norm_legit_no_training_cat_relu_1,(.L_x_1 - triton_poi_fused__native_batch_norm_legit_no_training_cat_relu_1)
        .other          triton_poi_fused__native_batch_norm_legit_no_training_cat_relu_1,@"STO_CUDA_ENTRY STV_DEFAULT"
triton_poi_fused__native_batch_norm_legit_no_training_cat_relu_1:
.text.triton_poi_fused__native_batch_norm_legit_no_training_cat_relu_1:
[----:B------:R-:W0:Y:S01]  /*0000*/  LDC R1, c[0x0][0x28] ;  /* 0x00000a00ff017b82 */ /* 0x000e220000000800 */
[----:B------:R-:W1:Y:S07]  /*0010*/  S2R R2, SR_TID.X ;  /* 0x0000000000027919 */ /* 0x000e6e0000002100 */
[----:B------:R-:W2:Y:S01]  /*0020*/  LDC.64 R8, c[0x0][0x228] ;  /* 0x00008a00ff087b82 */ /* 0x000ea20000000a00 */
[----:B------:R-:W-:Y:S01]  /*0030*/  IMAD.MOV.U32 R4, RZ, RZ, RZ ;  /* 0x000000ffff047224 */ /* 0x000fe200078e00ff */
[----:B------:R-:W-:Y:S01]  /*0040*/  ULDC.64 UR4, c[0x0][0x208] ;  /* 0x0000820000047ab9 */ /* 0x000fe20000000a00 */
[----:B------:R-:W3:Y:S01]  /*0050*/  S2R R3, SR_CTAID.X ;  /* 0x0000000000037919 */ /* 0x000ee20000002500 */
[----:B------:R-:W-:-:S04]  /*0060*/  ULDC.64 UR6, c[0x0][0x218] ;  /* 0x0000860000067ab9 */ /* 0x000fc80000000a00 */
[----:B------:R-:W4:Y:S08]  /*0070*/  LDC.64 R12, c[0x0][0x210] ;  /* 0x00008400ff0c7b82 */ /* 0x000f300000000a00 */
[----:B------:R-:W5:Y:S01]  /*0080*/  LDC.64 R10, c[0x0][0x220] ;  /* 0x00008800ff0a7b82 */ /* 0x000f620000000a00 */
[----:B-1----:R-:W-:-:S05]  /*0090*/  LOP3.LUT R2, R2, 0x7f, RZ, 0xc0, !PT ;  /* 0x0000007f02027812 */ /* 0x002fca00078ec0ff */
[----:B---3--:R-:W-:-:S05]  /*00a0*/  IMAD R3, R3, 0x80, R2 ;  /* 0x0000008003037824 */ /* 0x008fca00078e0202 */
[----:B------:R-:W-:Y:S02]  /*00b0*/  SHF.R.S32.HI R2, RZ, 0x1f, R3 ;  /* 0x0000001fff027819 */ /* 0x000fe40000011403 */
[----:B------:R-:W-:Y:S02]  /*00c0*/  ISETP.GE.AND P0, PT, R3, 0x1d00, PT ;  /* 0x00001d000300780c */ /* 0x000fe40003f06270 */
[----:B------:R-:W-:-:S04]  /*00d0*/  LEA.HI R6, R2, R3, RZ, 0x6 ;  /* 0x0000000302067211 */ /* 0x000fc800078f30ff */
[----:B------:R-:W-:-:S05]  /*00e0*/  SHF.R.S32.HI R5, RZ, 0x6, R6 ;  /* 0x00000006ff057819 */ /* 0x000fca0000011406 */
[----:B------:R-:W-:-:S05]  /*00f0*/  IMAD.HI R0, R5, -0x72c234f7, R4 ;  /* 0x8d3dcb0905007827 */ /* 0x000fca00078e0204 */
[----:B------:R-:W-:-:S04]  /*0100*/  SHF.R.U32.HI R7, RZ, 0x1f, R0 ;  /* 0x0000001fff077819 */ /* 0x000fc80000011600 */
[----:B------:R-:W-:Y:S01]  /*0110*/  LEA.HI.SX32 R4, R0, R7, 0x1c ;  /* 0x0000000700047211 */ /* 0x000fe200078fe2ff */
[----:B------:R-:W-:-:S04]  /*0120*/  IMAD.MOV.U32 R0, RZ, RZ, RZ ;  /* 0x000000ffff007224 */ /* 0x000fc800078e00ff */
[----:B------:R-:W-:-:S04]  /*0130*/  IMAD R4, R4, -0x1d, R5 ;  /* 0xffffffe304047824 */ /* 0x000fc800078e0205 */
[----:B--2---:R-:W-:Y:S01]  /*0140*/  IMAD.WIDE R8, R4, 0x4, R8 ;  /* 0x0000000404087825 */ /* 0x004fe200078e0208 */
[----:B------:R-:W-:-:S04]  /*0150*/  HFMA2.MMA R2, -RZ, RZ, 0, 0 ;  /* 0x00000000ff027435 */ /* 0x000fc800000001ff */
[----:B------:R1:W2:Y:S01]  /*0160*/  @!P0 LDG.E.EL R0, desc[UR4][R8.64] ;  /* 0x0000000408008981 */ /* 0x0002a2000c2e1900 */
[C---:B------:R-:W-:Y:S02]  /*0170*/  ISETP.GE.AND P1, PT, R4.reuse, 0x4, PT ;  /* 0x000000040400780c */ /* 0x040fe40003f26270 */
[----:B------:R-:W-:Y:S02]  /*0180*/  ISETP.GT.AND P3, PT, R4, 0x3, !P0 ;  /* 0x000000030400780c */ /* 0x000fe40004764270 */
[C---:B------:R-:W-:Y:S01]  /*0190*/  ISETP.LT.AND P2, PT, R3.reuse, 0x1d00, !P1 ;  /* 0x00001d000300780c */ /* 0x040fe20004f41270 */
[----:B------:R-:W-:Y:S01]  /*01a0*/  IMAD.HI R2, R3, -0x72c234f7, R2 ;  /* 0x8d3dcb0903027827 */ /* 0x000fe200078e0202 */
[----:B-1----:R-:W1:Y:S04]  /*01b0*/  LDC.64 R8, c[0x0][0x238] ;  /* 0x00008e00ff087b82 */ /* 0x002e680000000a00 */
[----:B------:R-:W-:-:S04]  /*01c0*/  SHF.R.U32.HI R5, RZ, 0x1f, R2 ;  /* 0x0000001fff057819 */ /* 0x000fc80000011602 */
[----:B------:R-:W-:Y:S02]  /*01d0*/  LEA.HI.SX32 R5, R2, R5, 0x16 ;  /* 0x0000000502057211 */ /* 0x000fe400078fb2ff */
[----:B------:R-:W-:Y:S02]  /*01e0*/  LOP3.LUT R2, R6, 0xffffffc0, RZ, 0xc0, !PT ;  /* 0xffffffc006027812 */ /* 0x000fe400078ec0ff */
[----:B------:R-:W3:Y:S01]  /*01f0*/  LDC.64 R6, c[0x0][0x230] ;  /* 0x00008c00ff067b82 */ /* 0x000ee20000000a00 */
[----:B------:R-:W-:Y:S02]  /*0200*/  IMAD R14, R5, -0x740, R3 ;  /* 0xfffff8c0050e7824 */ /* 0x000fe400078e0203 */
[----:B------:R-:W-:Y:S02]  /*0210*/  IMAD.IADD R2, R3, 0x1, -R2 ;  /* 0x0000000103027824 */ /* 0x000fe400078e0a02 */
[C---:B------:R-:W-:Y:S02]  /*0220*/  IMAD R17, R5.reuse, 0x100, R14 ;  /* 0x0000010005117824 */ /* 0x040fe400078e020e */
[----:B------:R-:W-:Y:S01]  /*0230*/  IMAD R14, R5, 0x640, RZ ;  /* 0x00000640050e7824 */ /* 0x000fe200078e02ff */
[----:B------:R-:W-:Y:S01]  /*0240*/  SHF.L.U32 R5, R4, 0x6, RZ ;  /* 0x0000000604057819 */ /* 0x000fe200000006ff */
[----:B----4-:R-:W-:Y:S01]  /*0250*/  IMAD.WIDE R16, R17, 0x4, R12 ;  /* 0x0000000411107825 */ /* 0x010fe200078e020c */
[----:B------:R-:W-:-:S02]  /*0260*/  SHF.R.S32.HI R15, RZ, 0x1f, R2 ;  /* 0x0000001fff0f7819 */ /* 0x000fc40000011402 */
[--C-:B------:R-:W-:Y:S02]  /*0270*/  IADD3 R2, P4, P5, R5, R2, R14.reuse ;  /* 0x0000000205027210 */ /* 0x100fe40007d9e00e */
[----:B------:R-:W-:Y:S02]  /*0280*/  SHF.R.S32.HI R14, RZ, 0x1f, R14 ;  /* 0x0000001fff0e7819 */ /* 0x000fe4000001140e */
[----:B------:R-:W-:-:S04]  /*0290*/  SHF.R.S32.HI R5, RZ, 0x1f, R5 ;  /* 0x0000001fff057819 */ /* 0x000fc80000011405 */
[----:B------:R-:W-:Y:S01]  /*02a0*/  IADD3.X R15, R5, R15, R14, P4, P5 ;  /* 0x0000000f050f7210 */ /* 0x000fe200027ea40e */
[----:B------:R-:W-:Y:S01]  /*02b0*/  IMAD.MOV.U32 R5, RZ, RZ, RZ ;  /* 0x000000ffff057224 */ /* 0x000fe200078e00ff */
[----:B------:R-:W-:-:S04]  /*02c0*/  LEA R18, P4, R2, UR6, 0x2 ;  /* 0x0000000602127c11 */ /* 0x000fc8000f8810ff */
[----:B------:R-:W-:Y:S01]  /*02d0*/  LEA.HI.X R19, R2, UR7, R15, 0x2, P4 ;  /* 0x0000000702137c11 */ /* 0x000fe2000a0f140f */
[----:B------:R-:W-:Y:S01]  /*02e0*/  IMAD.MOV.U32 R2, RZ, RZ, RZ ;  /* 0x000000ffff027224 */ /* 0x000fe200078e00ff */
[----:B------:R4:W4:Y:S01]  /*02f0*/  @P2 LDG.E R5, desc[UR4][R16.64] ;  /* 0x0000000410052981 */ /* 0x000922000c1e1900 */
[----:B------:R-:W-:Y:S01]  /*0300*/  CS2R R12, SRZ ;  /* 0x00000000000c7805 */ /* 0x000fe2000001ff00 */
[----:B-----5:R-:W-:-:S03]  /*0310*/  IMAD.WIDE R10, R4, 0x4, R10 ;  /* 0x00000004040a7825 */ /* 0x020fc600078e020a */
[----:B------:R-:W5:Y:S01]  /*0320*/  @P3 LDG.E R2, desc[UR4][R18.64+-0x400] ;  /* 0xfffc000412023981 */ /* 0x000f62000c1e1900 */
[----:B------:R-:W-:-:S03]  /*0330*/  MOV R20, RZ ;  /* 0x000000ff00147202 */ /* 0x000fc60000000f00 */
[----:B------:R-:W5:Y:S01]  /*0340*/  @!P0 LDG.E.EL R12, desc[UR4][R10.64] ;  /* 0x000000040a0c8981 */ /* 0x000f62000c2e1900 */
[C---:B---3--:R-:W-:Y:S02]  /*0350*/  IMAD.WIDE R14, R4.reuse, 0x4, R6 ;  /* 0x00000004040e7825 */ /* 0x048fe400078e0206 */
[----:B------:R-:W3:Y:S02]  /*0360*/  LDC.64 R6, c[0x0][0x240] ;  /* 0x00009000ff067b82 */ /* 0x000ee40000000a00 */
[----:B-1----:R-:W-:Y:S01]  /*0370*/  IMAD.WIDE R8, R4, 0x4, R8 ;  /* 0x0000000404087825 */ /* 0x002fe200078e0208 */
[----:B------:R-:W5:Y:S04]  /*0380*/  @!P0 LDG.E.EL R13, desc[UR4][R14.64] ;  /* 0x000000040e0d8981 */ /* 0x000f68000c2e1900 */
[----:B------:R1:W5:Y:S01]  /*0390*/  @!P0 LDG.E.EL R20, desc[UR4][R8.64] ;  /* 0x0000000408148981 */ /* 0x000362000c2e1900 */
[----:B------:R-:W-:-:S02]  /*03a0*/  IMAD.MOV.U32 R4, RZ, RZ, 0x3e800000 ;  /* 0x3e800000ff047424 */ /* 0x000fc400078e00ff */
[----:B---3--:R-:W-:-:S04]  /*03b0*/  IMAD.WIDE R6, R3, 0x4, R6 ;  /* 0x0000000403067825 */ /* 0x008fc800078e0206 */
[----:B--2---:R-:W-:-:S04]  /*03c0*/  FADD R0, R0, 9.9999997473787516356e-06 ;  /* 0x3727c5ac00007421 */ /* 0x004fc80000000000 */
[----:B----4-:R-:W2:Y:S02]  /*03d0*/  MUFU.SQRT R16, R0 ;  /* 0x0000000000107308 */ /* 0x010ea40000002000 */
[C---:B--2---:R-:W-:Y:S02]  /*03e0*/  FSETP.GT.AND P4, PT, R16.reuse, 8.50705917302346158658e+37, PT ;  /* 0x7e8000001000780b */ /* 0x044fe40003f84000 */
[----:B------:R-:W-:Y:S02]  /*03f0*/  FSETP.GEU.AND P5, PT, R16, 1.175494350822287508e-38, PT ;  /* 0x008000001000780b */ /* 0x000fe40003fae000 */
[----:B-1----:R-:W-:-:S09]  /*0400*/  FSEL R9, R4, 1, P4 ;  /* 0x3f80000004097808 */ /* 0x002fd20002000000 */
[----:B------:R-:W-:Y:S02]  /*0410*/  @P4 FMUL R16, R16, 0.25 ;  /* 0x3e80000010104820 */ /* 0x000fe40000400000 */
[----:B------:R-:W-:Y:S02]  /*0420*/  @!P5 FMUL R9, R9, 16777216 ;  /* 0x4b8000000909d820 */ /* 0x000fe40000400000 */
[----:B------:R-:W-:-:S06]  /*0430*/  @!P5 FMUL R16, R16, 16777216 ;  /* 0x4b8000001010d820 */ /* 0x000fcc0000400000 */
[----:B------:R-:W1:Y:S01]  /*0440*/  MUFU.RCP R16, R16 ;  /* 0x0000001000107308 */ /* 0x000e620000001000 */
[----:B0-----:R-:W-:Y:S02]  /*0450*/  SEL R11, R5, RZ, P2 ;  /* 0x000000ff050b7207 */ /* 0x001fe40001000000 */
[----:B------:R-:W0:Y:S01]  /*0460*/  LDC.64 R4, c[0x0][0x248] ;  /* 0x00009200ff047b82 */ /* 0x000e220000000a00 */
[----:B-----5:R-:W-:Y:S01]  /*0470*/  @P1 SEL R11, R2, RZ, P3 ;  /* 0x000000ff020b1207 */ /* 0x020fe20001800000 */
[----:B-1----:R-:W-:-:S04]  /*0480*/  FMUL R9, R16, R9 ;  /* 0x0000000910097220 */ /* 0x002fc80000400000 */
[----:B------:R-:W-:Y:S01]  /*0490*/  FADD R12, R11, -R12 ;  /* 0x8000000c0b0c7221 */ /* 0x000fe20000000000 */
[----:B------:R1:W-:Y:S03]  /*04a0*/  @!P0 STG.E desc[UR4][R6.64], R11 ;  /* 0x0000000b06008986 */ /* 0x0003e6000c101904 */
[----:B------:R-:W-:-:S04]  /*04b0*/  FMUL R9, R12, R9 ;  /* 0x000000090c097220 */ /* 0x000fc80000400000 */
[----:B------:R-:W-:-:S05]  /*04c0*/  FFMA R9, R9, R13, R20 ;  /* 0x0000000d09097223 */ /* 0x000fca0000000014 */
[----:B------:R-:W-:Y:S01]  /*04d0*/  FSETP.GEU.AND P1, PT, R9, RZ, PT ;  /* 0x000000ff0900720b */ /* 0x000fe20003f2e000 */
[----:B0-----:R-:W-:-:S03]  /*04e0*/  IMAD.WIDE R4, R3, 0x4, R4 ;  /* 0x0000000403047825 */ /* 0x001fc600078e0204 */
[----:B------:R-:W-:Y:S01]  /*04f0*/  FSEL R9, R9, RZ, P1 ;  /* 0x000000ff09097208 */ /* 0x000fe20000800000 */
[----:B-1----:R-:W-:Y:S08]  /*0500*/  @P0 EXIT ;  /* 0x000000000000094d */ /* 0x002ff00003800000 */
[----:B------:R-:W-:Y:S01]  /*0510*/  STG.E desc[UR4][R4.64], R9 ;  /* 0x0000000904007986 */ /* 0x000fe2000c101904 */
[----:B------:R-:W-:Y:S05]  /*0520*/  EXIT ;  /* 0x000000000000794d */ /* 0x000fea0003800000 */
.L_x_0:
[----:B------:R-:W-:-:S00]  /*0530*/  BRA `(.L_x_0) ;  /* 0xfffffffc00fc7947 */ /* 0x000fc0000383ffff */
[----:B------:R-:W-:-:S00]  /*0540*/  NOP ;  /* 0x0000000000007918 */ /* 0x000fc00000000000 */
        /* <DEDUP_REMOVED lines=11> */
.L_x_1:


//--------------------- .nv.global.init           --------------------------
	.section	.nv.global.init,"aw",@progbits
.nv.global.init:
	.type		_$_str,@object
	.size		_$_str,(_$_str_$_2 - _$_str)
_$_str:
        /*0000*/ 	.byte	0x5f, 0x5f, 0x43, 0x55, 0x44, 0x41, 0x5f, 0x46, 0x54, 0x5a, 0x00
	.type		_$_str_$_2,@object
	.size		_$_str_$_2,(.L_1 - _$_str_$_2)
_$_str_$_2:
        /*000b*/ 	.byte	0x5f, 0x5f, 0x43, 0x55, 0x44, 0x41, 0x5f, 0x50, 0x52, 0x45, 0x43, 0x5f, 0x53, 0x51, 0x52, 0x54
        /*001b*/ 	.byte	0x00
.L_1:


//--------------------- .nv.constant0.triton_poi_fused__native_batch_norm_legit_no_training_cat_relu_1 --------------------------
	.section	.nv.constant0.triton_poi_fused__native_batch_norm_legit_no_training_cat_relu_1,"a",@progbits
	.sectionflags	@""
	.align	4
.nv.constant0.triton_poi_fused__native_batch_norm_legit_no_training_cat_relu_1:
	.zero		596
